	.headerflags	@"EF_CUDA_TEXMODE_UNIFIED EF_CUDA_64BIT_ADDRESS EF_CUDA_ACCELERATORS EF_CUDA_SM90 EF_CUDA_VIRTUAL_SM(EF_CUDA_SM90)"
	.elftype	@"ET_EXEC"


//--------------------- .nv.info                  --------------------------
	.section	.nv.info,"",@"SHT_CUDA_INFO"
	.align	4


	//----- nvinfo : EIATTR_REGCOUNT
	.align		4
        /*0000*/ 	.byte	0x04, 0x2f
        /*0002*/ 	.short	(.L_3 - .L_2)
	.align		4
.L_2:
        /*0004*/ 	.word	index@(triton_poi_fused__native_batch_norm_legit_no_training_add_convolution_div_eq_masked_fill_mul_native_batch_norm_backward_ones_like_relu_sub_threshold_backward_8)
        /*0008*/ 	.word	0x0000001c


	//----- nvinfo : EIATTR_MIN_STACK_SIZE
	.align		4
.L_3:
        /*000c*/ 	.byte	0x04, 0x12
        /*000e*/ 	.short	(.L_5 - .L_4)
	.align		4
.L_4:
        /*0010*/ 	.word	index@(triton_poi_fused__native_batch_norm_legit_no_training_add_convolution_div_eq_masked_fill_mul_native_batch_norm_backward_ones_like_relu_sub_threshold_backward_8)
        /*0014*/ 	.word	0x00000000


	//----- nvinfo : EIATTR_FRAME_SIZE
	.align		4
.L_5:
        /*0018*/ 	.byte	0x04, 0x11
        /*001a*/ 	.short	(.L_7 - .L_6)
	.align		4
.L_6:
        /*001c*/ 	.word	index@(triton_poi_fused__native_batch_norm_legit_no_training_add_convolution_div_eq_masked_fill_mul_native_batch_norm_backward_ones_like_relu_sub_threshold_backward_8)
        /*0020*/ 	.word	0x00000000


	//----- nvinfo : EIATTR_MIN_STACK_SIZE
	.align		4
.L_7:
        /*0024*/ 	.byte	0x04, 0x12
        /*0026*/ 	.short	(.L_9 - .L_8)
	.align		4
.L_8:
        /*0028*/ 	.word	index@(triton_poi_fused__native_batch_norm_legit_no_training_add_convolution_div_eq_masked_fill_mul_native_batch_norm_backward_ones_like_relu_sub_threshold_backward_8)
        /*002c*/ 	.word	0x00000000
.L_9:


//--------------------- .nv.info.triton_poi_fused__native_batch_norm_legit_no_training_add_convolution_div_eq_masked_fill_mul_native_batch_norm_backward_ones_like_relu_sub_threshold_backward_8 --------------------------
	.section	.nv.info.triton_poi_fused__native_batch_norm_legit_no_training_add_convolution_div_eq_masked_fill_mul_native_batch_norm_backward_ones_like_relu_sub_threshold_backward_8,"",@"SHT_CUDA_INFO"
	.sectionflags	@""
	.align	4


	//----- nvinfo : EIATTR_CUDA_API_VERSION
	.align		4
        /*0000*/ 	.byte	0x04, 0x37
        /*0002*/ 	.short	(.L_11 - .L_10)
.L_10:
        /*0004*/ 	.word	0x0000007c


	//----- nvinfo : EIATTR_KPARAM_INFO
	.align		4
.L_11:
        /*0008*/ 	.byte	0x04, 0x17
        /*000a*/ 	.short	(.L_13 - .L_12)
.L_12:
        /*000c*/ 	.word	0x00000000
        /*0010*/ 	.short	0x000c
        /*0012*/ 	.short	0x0060
        /*0014*/ 	.byte	0x00, 0xf0, 0x11, 0x00


	//----- nvinfo : EIATTR_KPARAM_INFO
	.align		4
.L_13:
        /*0018*/ 	.byte	0x04, 0x17
        /*001a*/ 	.short	(.L_15 - .L_14)
.L_14:
        /*001c*/ 	.word	0x00000000
        /*0020*/ 	.short	0x000b
        /*0022*/ 	.short	0x0058
        /*0024*/ 	.byte	0x00, 0xf4, 0x21, 0x00


	//----- nvinfo : EIATTR_KPARAM_INFO
	.align		4
.L_15:
        /*0028*/ 	.byte	0x04, 0x17
        /*002a*/ 	.short	(.L_17 - .L_16)
.L_16:
        /*002c*/ 	.word	0x00000000
        /*0030*/ 	.short	0x000a
        /*0032*/ 	.short	0x0050
        /*0034*/ 	.byte	0x00, 0xf4, 0x21, 0x00


	//----- nvinfo : EIATTR_KPARAM_INFO
	.align		4
.L_17:
        /*0038*/ 	.byte	0x04, 0x17
        /*003a*/ 	.short	(.L_19 - .L_18)
.L_18:
        /*003c*/ 	.word	0x00000000
        /*0040*/ 	.short	0x0009
        /*0042*/ 	.short	0x0048
        /*0044*/ 	.byte	0x00, 0xf4, 0x21, 0x00


	//----- nvinfo : EIATTR_KPARAM_INFO
	.align		4
.L_19:
        /*0048*/ 	.byte	0x04, 0x17
        /*004a*/ 	.short	(.L_21 - .L_20)
.L_20:
        /*004c*/ 	.word	0x00000000
        /*0050*/ 	.short	0x0008
        /*0052*/ 	.short	0x0040
        /*0054*/ 	.byte	0x00, 0xf4, 0x21, 0x00


	//----- nvinfo : EIATTR_KPARAM_INFO
	.align		4
.L_21:
        /*0058*/ 	.byte	0x04, 0x17
        /*005a*/ 	.short	(.L_23 - .L_22)
.L_22:
        /*005c*/ 	.word	0x00000000
        /*0060*/ 	.short	0x0007
        /*0062*/ 	.short	0x0038
        /*0064*/ 	.byte	0x00, 0xf4, 0x21, 0x00


	//----- nvinfo : EIATTR_KPARAM_INFO
	.align		4
.L_23:
        /*0068*/ 	.byte	0x04, 0x17
        /*006a*/ 	.short	(.L_25 - .L_24)
.L_24:
        /*006c*/ 	.word	0x00000000
        /*0070*/ 	.short	0x0006
        /*0072*/ 	.short	0x0030
        /*0074*/ 	.byte	0x00, 0xf4, 0x21, 0x00


	//----- nvinfo : EIATTR_KPARAM_INFO
	.align		4
.L_25:
        /*0078*/ 	.byte	0x04, 0x17
        /*007a*/ 	.short	(.L_27 - .L_26)
.L_26:
        /*007c*/ 	.word	0x00000000
        /*0080*/ 	.short	0x0005
        /*0082*/ 	.short	0x0028
        /*0084*/ 	.byte	0x00, 0xf4, 0x21, 0x00


	//----- nvinfo : EIATTR_KPARAM_INFO
	.align		4
.L_27:
        /*0088*/ 	.byte	0x04, 0x17
        /*008a*/ 	.short	(.L_29 - .L_28)
.L_28:
        /*008c*/ 	.word	0x00000000
        /*0090*/ 	.short	0x0004
        /*0092*/ 	.short	0x0020
        /*0094*/ 	.byte	0x00, 0xf4, 0x21, 0x00


	//----- nvinfo : EIATTR_KPARAM_INFO
	.align		4
.L_29:
        /*0098*/ 	.byte	0x04, 0x17
        /*009a*/ 	.short	(.L_31 - .L_30)
.L_30:
        /*009c*/ 	.word	0x00000000
        /*00a0*/ 	.short	0x0003
        /*00a2*/ 	.short	0x0018
        /*00a4*/ 	.byte	0x00, 0xf4, 0x21, 0x00


	//----- nvinfo : EIATTR_KPARAM_INFO
	.align		4
.L_31:
        /*00a8*/ 	.byte	0x04, 0x17
        /*00aa*/ 	.short	(.L_33 - .L_32)
.L_32:
        /*00ac*/ 	.word	0x00000000
        /*00b0*/ 	.short	0x0002
        /*00b2*/ 	.short	0x0010
        /*00b4*/ 	.byte	0x00, 0xf4, 0x21, 0x00


	//----- nvinfo : EIATTR_KPARAM_INFO
	.align		4
.L_33:
        /*00b8*/ 	.byte	0x04, 0x17
        /*00ba*/ 	.short	(.L_35 - .L_34)
.L_34:
        /*00bc*/ 	.word	0x00000000
        /*00c0*/ 	.short	0x0001
        /*00c2*/ 	.short	0x0008
        /*00c4*/ 	.byte	0x00, 0xf4, 0x21, 0x00


	//----- nvinfo : EIATTR_KPARAM_INFO
	.align		4
.L_35:
        /*00c8*/ 	.byte	0x04, 0x17
        /*00ca*/ 	.short	(.L_37 - .L_36)
.L_36:
        /*00cc*/ 	.word	0x00000000
        /*00d0*/ 	.short	0x0000
        /*00d2*/ 	.short	0x0000
        /*00d4*/ 	.byte	0x00, 0xf4, 0x21, 0x00


	//----- nvinfo : EIATTR_SPARSE_MMA_MASK
	.align		4
.L_37:
        /*00d8*/ 	.byte	0x03, 0x50
        /*00da*/ 	.short	0x0000


	//----- nvinfo : EIATTR_MAXREG_COUNT
	.align		4
        /*00dc*/ 	.byte	0x03, 0x1b
        /*00de*/ 	.short	0x00ff


	//----- nvinfo : EIATTR_EXIT_INSTR_OFFSETS
	.align		4
        /*00e0*/ 	.byte	0x04, 0x1c
        /*00e2*/ 	.short	(.L_39 - .L_38)


	//   ....[0]....
.L_38:
        /*00e4*/ 	.word	0x000005b0


	//   ....[1]....
        /*00e8*/ 	.word	0x000005d0


	//----- nvinfo : EIATTR_REQNTID
	.align		4
.L_39:
        /*00ec*/ 	.byte	0x04, 0x10
        /*00ee*/ 	.short	(.L_41 - .L_40)
.L_40:
        /*00f0*/ 	.word	0x00000080
        /*00f4*/ 	.word	0x00000001
        /*00f8*/ 	.word	0x00000001


	//----- nvinfo : EIATTR_CBANK_PARAM_SIZE
	.align		4
.L_41:
        /*00fc*/ 	.byte	0x03, 0x19
        /*00fe*/ 	.short	0x0064


	//----- nvinfo : EIATTR_PARAM_CBANK
	.align		4
        /*0100*/ 	.byte	0x04, 0x0a
        /*0102*/ 	.short	(.L_43 - .L_42)
	.align		4
.L_42:
        /*0104*/ 	.word	index@(.nv.constant0.triton_poi_fused__native_batch_norm_legit_no_training_add_convolution_div_eq_masked_fill_mul_native_batch_norm_backward_ones_like_relu_sub_threshold_backward_8)
        /*0108*/ 	.short	0x0210
        /*010a*/ 	.short	0x0064


	//----- nvinfo : EIATTR_SW_WAR
	.align		4
.L_43:
        /*010c*/ 	.byte	0x04, 0x36
        /*010e*/ 	.short	(.L_45 - .L_44)
.L_44:
        /*0110*/ 	.word	0x00000008
.L_45:


//--------------------- .nv.callgraph             --------------------------
	.section	.nv.callgraph,"",@"SHT_CUDA_CALLGRAPH"
	.align	4
	.sectionentsize	8
	.align		4
        /*0000*/ 	.word	0x00000000
	.align		4
        /*0004*/ 	.word	0xffffffff
	.align		4
        /*0008*/ 	.word	0x00000000
	.align		4
        /*000c*/ 	.word	0xfffffffe
	.align		4
        /*0010*/ 	.word	0x00000000
	.align		4
        /*0014*/ 	.word	0xfffffffd
	.align		4
        /*0018*/ 	.word	0x00000000
	.align		4
        /*001c*/ 	.word	0xfffffffc


//--------------------- .nv.constant4             --------------------------
	.section	.nv.constant4,"a",@progbits
	.align	8
	.align		8
.nv.constant4:
        /*0000*/ 	.dword	_$_str
	.align		8
        /*0008*/ 	.dword	_$_str_$_2


//--------------------- .text.triton_poi_fused__native_batch_norm_legit_no_training_add_convolution_div_eq_masked_fill_mul_native_batch_norm_backward_ones_like_relu_sub_threshold_backward_8 --------------------------
	.section	.text.triton_poi_fused__native_batch_norm_legit_no_training_add_convolution_div_eq_masked_fill_mul_native_batch_norm_backward_ones_like_relu_sub_threshold_backward_8,"ax",@progbits
	.align	128
        .global         triton_poi_fused__native_batch_norm_legit_no_training_add_convolution_div_eq_masked_fill_mul_native_batch_norm_backward_ones_like_relu_sub_threshold_backward_8
        .type           triton_poi_fused__native_batch_norm_legit_no_training_add_convolution_div_eq_masked_fill_mul_native_batch_norm_backward_ones_like_relu_sub_threshold_backward_8,@function
        .size           triton_poi_fused__native_batch_norm_legit_no_training_add_convolution_div_eq_masked_fill_mul_native_batch_norm_backward_ones_like_relu_sub_threshold_backward_8,(.L_x_1 - triton_poi_fused__native_batch_norm_legit_no_training_add_convolution_div_eq_masked_fill_mul_native_batch_norm_backward_ones_like_relu_sub_threshold_backward_8)
        .other          triton_poi_fused__native_batch_norm_legit_no_training_add_convolution_div_eq_masked_fill_mul_native_batch_norm_backward_ones_like_relu_sub_threshold_backward_8,@"STO_CUDA_ENTRY STV_DEFAULT"
triton_poi_fused__native_batch_norm_legit_no_training_add_convolution_div_eq_masked_fill_mul_native_batch_norm_backward_ones_like_relu_sub_threshold_backward_8:
.text.triton_poi_fused__native_batch_norm_legit_no_training_add_convolution_div_eq_masked_fill_mul_native_batch_norm_backward_ones_like_relu_sub_threshold_backward_8:
[----:B------:R-:W0:Y:S01]  /*0000*/  LDC R1, c[0x0][0x28] ;  /* 0x00000a00ff017b82 */ /* 0x000e220000000800 */
[----:B------:R-:W1:Y:S07]  /*0010*/  S2R R0, SR_TID.X ;  /* 0x0000000000007919 */ /* 0x000e6e0000002100 */
[----:B------:R-:W2:Y:S01]  /*0020*/  LDC.64 R10, c[0x0][0x230] ;  /* 0x00008c00ff0a7b82 */ /* 0x000ea20000000a00 */
[----:B------:R-:W-:Y:S01]  /*0030*/  ULDC.64 UR4, c[0x0][0x208] ;  /* 0x0000820000047ab9 */ /* 0x000fe20000000a00 */
[----:B------:R-:W3:Y:S06]  /*0040*/  S2R R3, SR_CTAID.X ;  /* 0x0000000000037919 */ /* 0x000eec0000002500 */
[----:B------:R-:W4:Y:S08]  /*0050*/  LDC.64 R14, c[0x0][0x220] ;  /* 0x00008800ff0e7b82 */ /* 0x000f300000000a00 */
[----:B------:R-:W5:Y:S01]  /*0060*/  LDC.64 R12, c[0x0][0x218] ;  /* 0x00008600ff0c7b82 */ /* 0x000f620000000a00 */
[----:B------:R-:W-:-:S07]  /*0070*/  CS2R R6, SRZ ;  /* 0x0000000000067805 */ /* 0x000fce000001ff00 */
[----:B------:R-:W4:Y:S08]  /*0080*/  LDC.64 R16, c[0x0][0x228] ;  /* 0x00008a00ff107b82 */ /* 0x000f300000000a00 */
[----:B------:R-:W4:Y:S01]  /*0090*/  LDC.64 R18, c[0x0][0x238] ;  /* 0x00008e00ff127b82 */ /* 0x000f220000000a00 */
[----:B-1----:R-:W-:-:S07]  /*00a0*/  LOP3.LUT R0, R0, 0x7f, RZ, 0xc0, !PT ;  /* 0x0000007f00007812 */ /* 0x002fce00078ec0ff */
[----:B------:R-:W1:Y:S01]  /*00b0*/  LDC.64 R20, c[0x0][0x240] ;  /* 0x00009000ff147b82 */ /* 0x000e620000000a00 */
[----:B---3--:R-:W-:Y:S01]  /*00c0*/  SHF.R.S32.HI R5, RZ, 0x18, R3 ;  /* 0x00000018ff057819 */ /* 0x008fe20000011403 */
[----:B------:R-:W-:Y:S01]  /*00d0*/  IMAD R0, R3, 0x80, R0 ;  /* 0x0000008003007824 */ /* 0x000fe200078e0200 */
[----:B------:R-:W-:Y:S01]  /*00e0*/  HFMA2.MMA R9, -RZ, RZ, 0, 0 ;  /* 0x00000000ff097435 */ /* 0x000fe200000001ff */
[----:B------:R-:W-:Y:S01]  /*00f0*/  ULDC.64 UR6, c[0x0][0x248] ;  /* 0x0000920000067ab9 */ /* 0x000fe20000000a00 */
[----:B------:R-:W-:Y:S02]  /*0100*/  SGXT R5, R5, 0x1 ;  /* 0x000000010505781a */ /* 0x000fe40000000200 */
[----:B------:R-:W-:Y:S01]  /*0110*/  ISETP.GE.AND P0, PT, R0, 0x200, PT ;  /* 0x000002000000780c */ /* 0x000fe20003f06270 */
[----:B------:R-:W3:Y:S01]  /*0120*/  LDC.64 R2, c[0x0][0x210] ;  /* 0x00008400ff027b82 */ /* 0x000ee20000000a00 */
[----:B------:R-:W-:-:S04]  /*0130*/  LEA.HI R5, R5, R0, RZ, 0x7 ;  /* 0x0000000005057211 */ /* 0x000fc800078f38ff */
[----:B------:R-:W-:-:S05]  /*0140*/  LOP3.LUT R5, R5, 0xffffff80, RZ, 0xc0, !PT ;  /* 0xffffff8005057812 */ /* 0x000fca00078ec0ff */
[----:B------:R-:W-:Y:S01]  /*0150*/  IMAD.IADD R8, R0, 0x1, -R5 ;  /* 0x0000000100087824 */ /* 0x000fe200078e0a05 */
[----:B------:R-:W-:-:S03]  /*0160*/  CS2R R4, SRZ ;  /* 0x0000000000047805 */ /* 0x000fc6000001ff00 */
[----:B--2---:R-:W-:-:S05]  /*0170*/  IMAD.WIDE R10, R8, 0x4, R10 ;  /* 0x00000004080a7825 */ /* 0x004fca00078e020a */
[----:B------:R2:W2:Y:S01]  /*0180*/  @!P0 LDG.E.EL R5, desc[UR4][R10.64] ;  /* 0x000000040a058981 */ /* 0x0004a2000c2e1900 */
[----:B---3--:R-:W-:-:S05]  /*0190*/  IMAD.WIDE R2, R0, 0x4, R2 ;  /* 0x0000000400027825 */ /* 0x008fca00078e0202 */
[----:B------:R-:W3:Y:S01]  /*01a0*/  @!P0 LDG.E R4, desc[UR4][R2.64] ;  /* 0x0000000402048981 */ /* 0x000ee2000c1e1900 */
[----:B----4-:R-:W-:-:S04]  /*01b0*/  IMAD.WIDE R14, R8, 0x4, R14 ;  /* 0x00000004080e7825 */ /* 0x010fc800078e020e */
[----:B-----5:R-:W-:Y:S01]  /*01c0*/  IMAD.WIDE R12, R0, 0x4, R12 ;  /* 0x00000004000c7825 */ /* 0x020fe200078e020c */
[----:B------:R4:W5:Y:S04]  /*01d0*/  @!P0 LDG.E.EL R7, desc[UR4][R14.64] ;  /* 0x000000040e078981 */ /* 0x000968000c2e1900 */
[----:B------:R-:W5:Y:S01]  /*01e0*/  @!P0 LDG.E R6, desc[UR4][R12.64] ;  /* 0x000000040c068981 */ /* 0x000f62000c1e1900 */
[----:B0-----:R-:W-:Y:S01]  /*01f0*/  IMAD.WIDE R16, R8, 0x4, R16 ;  /* 0x0000000408107825 */ /* 0x001fe200078e0210 */
[----:B--2---:R-:W-:-:S03]  /*0200*/  MOV R11, RZ ;  /* 0x000000ff000b7202 */ /* 0x004fc60000000f00 */
[C---:B------:R-:W-:Y:S01]  /*0210*/  IMAD.WIDE R18, R8.reuse, 0x4, R18 ;  /* 0x0000000408127825 */ /* 0x040fe200078e0212 */
[----:B------:R0:W2:Y:S01]  /*0220*/  @!P0 LDG.E.EL R9, desc[UR4][R16.64] ;  /* 0x0000000410098981 */ /* 0x0000a2000c2e1900 */
[----:B----4-:R-:W4:Y:S02]  /*0230*/  LDC.64 R14, c[0x0][0x258] ;  /* 0x00009600ff0e7b82 */ /* 0x010f240000000a00 */
[----:B-1----:R-:W-:-:S04]  /*0240*/  IMAD.WIDE R20, R8, 0x4, R20 ;  /* 0x0000000408147825 */ /* 0x002fc800078e0214 */
[----:B------:R-:W-:Y:S01]  /*0250*/  IMAD.MOV.U32 R8, RZ, RZ, RZ ;  /* 0x000000ffff087224 */ /* 0x000fe200078e00ff */
[----:B------:R-:W2:Y:S05]  /*0260*/  @!P0 LDG.E.EL R11, desc[UR4][R20.64] ;  /* 0x00000004140b8981 */ /* 0x000eaa000c2e1900 */
[----:B------:R1:W2:Y:S01]  /*0270*/  @!P0 LDG.E.EL R8, desc[UR4][R18.64] ;  /* 0x0000000412088981 */ /* 0x0002a2000c2e1900 */
[----:B0-----:R-:W-:Y:S01]  /*0280*/  IMAD.MOV.U32 R17, RZ, RZ, 0x3e800000 ;  /* 0x3e800000ff117424 */ /* 0x001fe200078e00ff */
[----:B-1----:R-:W-:Y:S01]  /*0290*/  SHF.R.S32.HI R19, RZ, 0x1f, R0 ;  /* 0x0000001fff137819 */ /* 0x002fe20000011400 */
[----:B----4-:R-:W-:-:S04]  /*02a0*/  IMAD.WIDE R14, R0, 0x4, R14 ;  /* 0x00000004000e7825 */ /* 0x010fc800078e020e */
[----:B------:R-:W-:-:S04]  /*02b0*/  FADD R12, R5, 9.9999997473787516356e-06 ;  /* 0x3727c5ac050c7421 */ /* 0x000fc80000000000 */
[----:B------:R0:W1:Y:S01]  /*02c0*/  MUFU.SQRT R22, R12 ;  /* 0x0000000c00167308 */ /* 0x0000620000002000 */
[C---:B---3--:R-:W-:Y:S01]  /*02d0*/  FSETP.NEU.AND P1, PT, R4.reuse, RZ, PT ;  /* 0x000000ff0400720b */ /* 0x048fe20003f2d000 */
[----:B0-----:R-:W0:Y:S03]  /*02e0*/  LDC.64 R12, c[0x0][0x250] ;  /* 0x00009400ff0c7b82 */ /* 0x001e260000000a00 */
[----:B------:R-:W-:-:S04]  /*02f0*/  FSEL R5, R4, 1, P1 ;  /* 0x3f80000004057808 */ /* 0x000fc80000800000 */
[C---:B------:R-:W-:Y:S01]  /*0300*/  FSETP.GEU.AND P4, PT, |R5|.reuse, 1.175494350822287508e-38, PT ;  /* 0x008000000500780b */ /* 0x040fe20003f8e200 */
[C---:B------:R-:W-:Y:S01]  /*0310*/  FMUL R10, R5.reuse, 0.25 ;  /* 0x3e800000050a7820 */ /* 0x040fe20000400000 */
[----:B------:R-:W-:Y:S02]  /*0320*/  FSETP.GT.AND P2, PT, |R5|, 8.50705917302346158658e+37, PT ;  /* 0x7e8000000500780b */ /* 0x000fe40003f44200 */
[----:B-1----:R-:W-:Y:S02]  /*0330*/  FSETP.GT.AND P3, PT, R22, 8.50705917302346158658e+37, PT ;  /* 0x7e8000001600780b */ /* 0x002fe40003f64000 */
[----:B------:R-:W-:Y:S02]  /*0340*/  FSEL R10, R10, R5, P2 ;  /* 0x000000050a0a7208 */ /* 0x000fe40001000000 */
[----:B------:R-:W-:-:S05]  /*0350*/  FSETP.GEU.AND P5, PT, R22, 1.175494350822287508e-38, PT ;  /* 0x008000001600780b */ /* 0x000fca0003fae000 */
[----:B------:R-:W-:Y:S01]  /*0360*/  @!P4 FMUL R10, R10, 16777216 ;  /* 0x4b8000000a0ac820 */ /* 0x000fe20000400000 */
[----:B-----5:R-:W-:-:S03]  /*0370*/  FADD R6, R7, R6 ;  /* 0x0000000607067221 */ /* 0x020fc60000000000 */
[----:B------:R-:W-:Y:S02]  /*0380*/  @P3 FMUL R22, R22, 0.25 ;  /* 0x3e80000016163820 */ /* 0x000fe40000400000 */
[----:B------:R-:W1:Y:S01]  /*0390*/  MUFU.RCP R10, R10 ;  /* 0x0000000a000a7308 */ /* 0x000e620000001000 */
[----:B------:R-:W-:Y:S01]  /*03a0*/  FADD R6, R6, -R7 ;  /* 0x8000000706067221 */ /* 0x000fe20000000000 */
[----:B------:R-:W-:-:S03]  /*03b0*/  @!P5 FMUL R22, R22, 16777216 ;  /* 0x4b8000001616d820 */ /* 0x000fc60000400000 */
[----:B------:R-:W-:-:S03]  /*03c0*/  @P2 FMUL R6, R6, 0.25 ;  /* 0x3e80000006062820 */ /* 0x000fc60000400000 */
[----:B------:R-:W3:Y:S01]  /*03d0*/  MUFU.RCP R22, R22 ;  /* 0x0000001600167308 */ /* 0x000ee20000001000 */
[----:B------:R-:W-:Y:S01]  /*03e0*/  @!P4 FMUL R6, R6, 16777216 ;  /* 0x4b8000000606c820 */ /* 0x000fe20000400000 */
[----:B------:R-:W-:-:S03]  /*03f0*/  FSEL R17, R17, 1, P3 ;  /* 0x3f80000011117808 */ /* 0x000fc60001800000 */
[----:B-1----:R-:W-:Y:S02]  /*0400*/  FFMA R6, R10, R6, R7 ;  /* 0x000000060a067223 */ /* 0x002fe40000000007 */
[----:B------:R-:W-:-:S03]  /*0410*/  @!P5 FMUL R17, R17, 16777216 ;  /* 0x4b8000001111d820 */ /* 0x000fc60000400000 */
[----:B------:R-:W-:Y:S02]  /*0420*/  FSEL R10, R6, RZ, P1 ;  /* 0x000000ff060a7208 */ /* 0x000fe40000800000 */
[----:B------:R-:W1:Y:S01]  /*0430*/  LDC.64 R6, c[0x0][0x260] ;  /* 0x00009800ff067b82 */ /* 0x000e620000000a00 */
[----:B---3--:R-:W-:Y:S02]  /*0440*/  FMUL R18, R22, R17 ;  /* 0x0000001116127220 */ /* 0x008fe40000400000 */
[----:B--2---:R-:W-:-:S04]  /*0450*/  FADD R9, R10, -R9 ;  /* 0x800000090a097221 */ /* 0x004fc80000000000 */
[----:B------:R-:W-:-:S04]  /*0460*/  FMUL R18, R9, R18 ;  /* 0x0000001209127220 */ /* 0x000fc80000400000 */
[----:B------:R-:W-:Y:S01]  /*0470*/  FFMA R8, R18, R8, R11 ;  /* 0x0000000812087223 */ /* 0x000fe2000000000b */
[----:B------:R-:W-:Y:S02]  /*0480*/  SEL R25, RZ, 0x1, P1 ;  /* 0x00000001ff197807 */ /* 0x000fe40000800000 */
[----:B------:R-:W-:Y:S02]  /*0490*/  IADD3 R16, P2, R0, UR6, RZ ;  /* 0x0000000600107c10 */ /* 0x000fe4000ff5e0ff */
[----:B------:R-:W-:Y:S02]  /*04a0*/  FSETP.GEU.AND P1, PT, R8, RZ, PT ;  /* 0x000000ff0800720b */ /* 0x000fe40003f2e000 */
[----:B------:R-:W-:Y:S02]  /*04b0*/  FSET.BF.NEU.AND R21, R4, RZ, PT ;  /* 0x000000ff0415720a */ /* 0x000fe4000380d000 */
[----:B------:R-:W-:Y:S02]  /*04c0*/  FSEL R8, R8, RZ, P1 ;  /* 0x000000ff08087208 */ /* 0x000fe40000800000 */
[----:B------:R-:W-:Y:S01]  /*04d0*/  IADD3.X R17, R19, UR7, RZ, P2, !PT ;  /* 0x0000000713117c10 */ /* 0x000fe200097fe4ff */
[----:B0-----:R-:W-:Y:S01]  /*04e0*/  IMAD.WIDE R12, R0, 0x4, R12 ;  /* 0x00000004000c7825 */ /* 0x001fe200078e020c */
[----:B------:R-:W-:-:S03]  /*04f0*/  ULDC.64 UR6, c[0x0][0x268] ;  /* 0x00009a0000067ab9 */ /* 0x000fc60000000a00 */
[----:B------:R-:W-:Y:S01]  /*0500*/  FMUL R23, R8, R21 ;  /* 0x0000001508177220 */ /* 0x000fe20000400000 */
[----:B------:R-:W-:Y:S01]  /*0510*/  IADD3 R10, P1, R0, UR6, RZ ;  /* 0x00000006000a7c10 */ /* 0x000fe2000ff3e0ff */
[----:B-1----:R-:W-:Y:S01]  /*0520*/  IMAD.WIDE R6, R0, 0x4, R6 ;  /* 0x0000000400067825 */ /* 0x002fe200078e0206 */
[----:B------:R-:W-:Y:S01]  /*0530*/  @!P0 STG.E.U8 desc[UR4][R16.64], R25 ;  /* 0x0000001910008986 */ /* 0x000fe2000c101104 */
[----:B------:R-:W-:-:S03]  /*0540*/  FSETP.GTU.AND P2, PT, R8, RZ, PT ;  /* 0x000000ff0800720b */ /* 0x000fc60003f4c000 */
[----:B------:R0:W-:Y:S01]  /*0550*/  @!P0 STG.E desc[UR4][R2.64], R5 ;  /* 0x0000000502008986 */ /* 0x0001e2000c101904 */
[----:B------:R-:W-:-:S03]  /*0560*/  IADD3.X R11, R19, UR7, RZ, P1, !PT ;  /* 0x00000007130b7c10 */ /* 0x000fc60008ffe4ff */
[----:B------:R1:W-:Y:S04]  /*0570*/  @!P0 STG.E desc[UR4][R12.64], R9 ;  /* 0x000000090c008986 */ /* 0x0003e8000c101904 */
[----:B------:R1:W-:Y:S04]  /*0580*/  @!P0 STG.E desc[UR4][R14.64], R21 ;  /* 0x000000150e008986 */ /* 0x0003e8000c101904 */
[----:B------:R1:W-:Y:S01]  /*0590*/  @!P0 STG.E desc[UR4][R6.64], R23 ;  /* 0x0000001706008986 */ /* 0x0003e2000c101904 */
[----:B0-----:R-:W-:Y:S01]  /*05a0*/  SEL R3, RZ, 0x1, P2 ;  /* 0x00000001ff037807 */ /* 0x001fe20001000000 */
[----:B------:R-:W-:Y:S06]  /*05b0*/  @P0 EXIT ;  /* 0x000000000000094d */ /* 0x000fec0003800000 */
[----:B------:R-:W-:Y:S01]  /*05c0*/  STG.E.U8 desc[UR4][R10.64], R3 ;  /* 0x000000030a007986 */ /* 0x000fe2000c101104 */
[----:B------:R-:W-:Y:S05]  /*05d0*/  EXIT ;  /* 0x000000000000794d */ /* 0x000fea0003800000 */
.L_x_0:
[----:B------:R-:W-:-:S00]  /*05e0*/  BRA `(.L_x_0) ;  /* 0xfffffffc00fc7947 */ /* 0x000fc0000383ffff */
[----:B------:R-:W-:-:S00]  /*05f0*/  NOP ;  /* 0x0000000000007918 */ /* 0x000fc00000000000 */
        /* <DEDUP_REMOVED lines=8> */
.L_x_1:


//--------------------- .nv.global.init           --------------------------
	.section	.nv.global.init,"aw",@progbits
.nv.global.init:
	.type		_$_str,@object
	.size		_$_str,(_$_str_$_2 - _$_str)
_$_str:
        /*0000*/ 	.byte	0x5f, 0x5f, 0x43, 0x55, 0x44, 0x41, 0x5f, 0x46, 0x54, 0x5a, 0x00
	.type		_$_str_$_2,@object
	.size		_$_str_$_2,(.L_1 - _$_str_$_2)
_$_str_$_2:
        /*000b*/ 	.byte	0x5f, 0x5f, 0x43, 0x55, 0x44, 0x41, 0x5f, 0x50, 0x52, 0x45, 0x43, 0x5f, 0x53, 0x51, 0x52, 0x54
        /*001b*/ 	.byte	0x00
.L_1:


//--------------------- .nv.constant0.triton_poi_fused__native_batch_norm_legit_no_training_add_convolution_div_eq_masked_fill_mul_native_batch_norm_backward_ones_like_relu_sub_threshold_backward_8 --------------------------
	.section	.nv.constant0.triton_poi_fused__native_batch_norm_legit_no_training_add_convolution_div_eq_masked_fill_mul_native_batch_norm_backward_ones_like_relu_sub_threshold_backward_8,"a",@progbits
	.sectionflags	@""
	.align	4
.nv.constant0.triton_poi_fused__native_batch_norm_legit_no_training_add_convolution_div_eq_masked_fill_mul_native_batch_norm_backward_ones_like_relu_sub_threshold_backward_8:
	.zero		628
